//
// Generated by NVIDIA NVVM Compiler
//
// Compiler Build ID: CL-36424714
// Cuda compilation tools, release 13.0, V13.0.88
// Based on NVVM 20.0.0
//

.version 9.0
.target sm_100
.address_size 64

	// .globl	_Z12helloFromGPUv
.extern .func  (.param .b32 func_retval0) vprintf
(
	.param .b64 vprintf_param_0,
	.param .b64 vprintf_param_1
)
;
.global .align 1 .b8 $str[26] = {72, 101, 108, 108, 111, 32, 119, 111, 114, 108, 100, 32, 102, 114, 111, 109, 32, 71, 80, 85, 32, 37, 100, 33, 10};

.visible .entry _Z12helloFromGPUv()
{
	.local .align 8 .b8 	__local_depot0[8];
	.reg .b64 	%SP;
	.reg .b64 	%SPL;
	.reg .b32 	%r<4>;
	.reg .b64 	%rd<5>;

	mov.u64 	%SPL, __local_depot0;
	cvta.local.u64 	%SP, %SPL;
	add.u64 	%rd1, %SP, 0;
	add.u64 	%rd2, %SPL, 0;
	mov.u32 	%r1, %tid.x;
	st.local.u32 	[%rd2], %r1;
	mov.u64 	%rd3, $str;
	cvta.global.u64 	%rd4, %rd3;
	{ // callseq 0, 0
	.param .b64 param0;
	st.param.b64 	[param0], %rd4;
	.param .b64 param1;
	st.param.b64 	[param1], %rd1;
	.param .b32 retval0;
	call.uni (retval0), 
	vprintf, 
	(
	param0, 
	param1
	);
	ld.param.b32 	%r2, [retval0];
	} // callseq 0
	ret;

}


// ===== COMPILED SASS (sm_100) =====

	.target	sm_100

	.elftype	@"ET_EXEC"


//--------------------- .note.nv.tkinfo           --------------------------
	.section	.note.nv.tkinfo,"",@"SHT_NOTE"
	.sectionflags	@"SHF_NOTE_NV_TKINFO"
	.tkinfo
        /*0018*/ 	.word	0x00000002
        /*0030*/ 	.string	""
        /*0030*/ 	.string	"ptxas"
        /*0030*/ 	.string	"Cuda compilation tools, release 13.0, V13.0.88"
        /*0030*/ 	.string	"Build cuda_13.0.r13.0/compiler.36424714_0"
        /*0030*/ 	.string	"-arch sm_100 -m 64 "



//--------------------- .note.nv.cuinfo           --------------------------
	.section	.note.nv.cuinfo,"",@"SHT_NOTE"
	.sectionflags	@"SHF_NOTE_NV_CUINFO"
        /*0018*/ 	.short	0x0002
        /*001a*/ 	.short	0x0064
        /*001c*/ 	.short	0x0082
	.zero		2


//--------------------- .nv.info                  --------------------------
	.section	.nv.info,"",@"SHT_CUDA_INFO"
	.align	4


	//----- nvinfo : EIATTR_REGCOUNT
	.align		4
        /*0000*/ 	.byte	0x04, 0x2f
        /*0002*/ 	.short	(.L_2 - .L_1)
	.align		4
.L_1:
        /*0004*/ 	.word	index@(_Z12helloFromGPUv)
        /*0008*/ 	.word	0x00000018


	//----- nvinfo : EIATTR_FRAME_SIZE
	.align		4
.L_2:
        /*000c*/ 	.byte	0x04, 0x11
        /*000e*/ 	.short	(.L_4 - .L_3)
	.align		4
.L_3:
        /*0010*/ 	.word	index@(_Z12helloFromGPUv)
        /*0014*/ 	.word	0x00000008


	//----- nvinfo : EIATTR_MIN_STACK_SIZE
	.align		4
.L_4:
        /*0018*/ 	.byte	0x04, 0x12
        /*001a*/ 	.short	(.L_6 - .L_5)
	.align		4
.L_5:
        /*001c*/ 	.word	index@(_Z12helloFromGPUv)
        /*0020*/ 	.word	0x00000008
.L_6:


//--------------------- .nv.compat                --------------------------
	.section	.nv.compat,"",@"SHT_CUDA_COMPAT_INFO"
	.align	4
        /*0000*/ 	.byte	0x02, 0x09, 0x00, 0x00, 0x02, 0x02, 0x01, 0x00, 0x02, 0x05, 0x05, 0x00, 0x03, 0x07, 0x01, 0x01
        /*0010*/ 	.byte	0x02, 0x03, 0x00, 0x00, 0x02, 0x06, 0x01, 0x00, 0x04, 0x0b, 0x08, 0x00, 0x09, 0x00, 0x00, 0x00
        /*0020*/ 	.byte	0x00, 0x00, 0x00, 0x00


//--------------------- .nv.info._Z12helloFromGPUv --------------------------
	.section	.nv.info._Z12helloFromGPUv,"",@"SHT_CUDA_INFO"
	.sectionflags	@""
	.align	4


	//----- nvinfo : EIATTR_CUDA_API_VERSION
	.align		4
        /*0000*/ 	.byte	0x04, 0x37
        /*0002*/ 	.short	(.L_8 - .L_7)
.L_7:
        /*0004*/ 	.word	0x00000082


	//----- nvinfo : EIATTR_SPARSE_MMA_MASK
	.align		4
.L_8:
        /*0008*/ 	.byte	0x03, 0x50
        /*000a*/ 	.short	0x0000


	//----- nvinfo : EIATTR_MAXREG_COUNT
	.align		4
        /*000c*/ 	.byte	0x03, 0x1b
        /*000e*/ 	.short	0x00ff


	//----- nvinfo : EIATTR_EXTERNS
	.align		4
        /*0010*/ 	.byte	0x04, 0x0f
        /*0012*/ 	.short	(.L_10 - .L_9)


	//   ....[0]....
	.align		4
.L_9:
        /*0014*/ 	.word	index@(vprintf)


	//----- nvinfo : EIATTR_MERCURY_ISA_VERSION
	.align		4
.L_10:
        /*0018*/ 	.byte	0x03, 0x5f
        /*001a*/ 	.short	0x0101


	//----- nvinfo : EIATTR_VRC_CTA_INIT_COUNT
	.align		4
        /*001c*/ 	.byte	0x02, 0x4a
	.zero		1
	.zero		1


	//----- nvinfo : EIATTR_SYSCALL_OFFSETS
	.align		4
        /*0020*/ 	.byte	0x04, 0x46
        /*0022*/ 	.short	(.L_12 - .L_11)


	//   ....[0]....
.L_11:
        /*0024*/ 	.word	0x000000e0


	//----- nvinfo : EIATTR_EXIT_INSTR_OFFSETS
	.align		4
.L_12:
        /*0028*/ 	.byte	0x04, 0x1c
        /*002a*/ 	.short	(.L_14 - .L_13)


	//   ....[0]....
.L_13:
        /*002c*/ 	.word	0x000000f0


	//----- nvinfo : EIATTR_SW_WAR
	.align		4
.L_14:
        /*0030*/ 	.byte	0x04, 0x36
        /*0032*/ 	.short	(.L_16 - .L_15)
.L_15:
        /*0034*/ 	.word	0x00000008
.L_16:


//--------------------- .nv.callgraph             --------------------------
	.section	.nv.callgraph,"",@"SHT_CUDA_CALLGRAPH"
	.align	4
	.sectionentsize	8
	.align		4
        /*0000*/ 	.word	0x00000000
	.align		4
        /*0004*/ 	.word	0xffffffff
	.align		4
        /*0008*/ 	.word	index@(_Z12helloFromGPUv)
	.align		4
        /*000c*/ 	.word	index@(vprintf)
	.align		4
        /*0010*/ 	.word	0x00000000
	.align		4
        /*0014*/ 	.word	0xfffffffe
	.align		4
        /*0018*/ 	.word	0x00000000
	.align		4
        /*001c*/ 	.word	0xfffffffd
	.align		4
        /*0020*/ 	.word	0x00000000
	.align		4
        /*0024*/ 	.word	0xfffffffc


//--------------------- .nv.constant4             --------------------------
	.section	.nv.constant4,"a",@progbits
	.align	8
	.align		8
.nv.constant4:
        /*0000*/ 	.dword	vprintf
	.align		8
        /*0008*/ 	.dword	$str


//--------------------- .text._Z12helloFromGPUv   --------------------------
	.section	.text._Z12helloFromGPUv,"ax",@progbits
	.align	128
        .global         _Z12helloFromGPUv
        .type           _Z12helloFromGPUv,@function
        .size           _Z12helloFromGPUv,(.L_x_2 - _Z12helloFromGPUv)
        .other          _Z12helloFromGPUv,@"STO_CUDA_ENTRY STV_DEFAULT"
_Z12helloFromGPUv:
.text._Z12helloFromGPUv:
[----:B------:R-:W0:Y:S01]  /*0000*/  LDC R1, c[0x0][0x37c] ;  /* 0x0000df00ff017b82 */ /* 0x000e220000000800 */
[----:B------:R-:W1:Y:S01]  /*0010*/  S2R R8, SR_TID.X ;  /* 0x0000000000087919 */ /* 0x000e620000002100 */
[----:B0-----:R-:W-:Y:S01]  /*0020*/  VIADD R1, R1, 0xfffffff8 ;  /* 0xfffffff801017836 */ /* 0x001fe20000000000 */
[----:B------:R-:W-:Y:S01]  /*0030*/  MOV R0, 0x0 ;  /* 0x0000000000007802 */ /* 0x000fe20000000f00 */
[----:B------:R-:W0:Y:S04]  /*0040*/  LDCU UR4, c[0x0][0x2f8] ;  /* 0x00005f00ff0477ac */ /* 0x000e280008000800 */
[----:B------:R2:W3:Y:S01]  /*0050*/  LDC.64 R2, c[0x4][R0] ;  /* 0x0100000000027b82 */ /* 0x0004e20000000a00 */
[----:B------:R-:W4:Y:S01]  /*0060*/  LDCU.64 UR6, c[0x4][0x8] ;  /* 0x01000100ff0677ac */ /* 0x000f220008000a00 */
[----:B------:R-:W5:Y:S01]  /*0070*/  LDCU UR5, c[0x0][0x2fc] ;  /* 0x00005f80ff0577ac */ /* 0x000f620008000800 */
[----:B0-----:R-:W-:Y:S01]  /*0080*/  IADD3 R6, P0, PT, R1, UR4, RZ ;  /* 0x0000000401067c10 */ /* 0x001fe2000ff1e0ff */
[----:B----4-:R-:W-:Y:S01]  /*0090*/  IMAD.U32 R4, RZ, RZ, UR6 ;  /* 0x00000006ff047e24 */ /* 0x010fe2000f8e00ff */
[----:B------:R-:W-:-:S03]  /*00a0*/  MOV R5, UR7 ;  /* 0x0000000700057c02 */ /* 0x000fc60008000f00 */
[----:B-----5:R-:W-:Y:S01]  /*00b0*/  IMAD.X R7, RZ, RZ, UR5, P0 ;  /* 0x00000005ff077e24 */ /* 0x020fe200080e06ff */
[----:B-1----:R2:W-:Y:S07]  /*00c0*/  STL [R1], R8 ;  /* 0x0000000801007387 */ /* 0x0025ee0000100800 */
[----:B------:R-:W-:-:S07]  /*00d0*/  LEPC R20, `(.L_x_0) ;  /* 0x000000001014794e */ /* 0x000fce0000000000 */
[----:B--23--:R-:W-:Y:S05]  /*00e0*/  CALL.ABS.NOINC R2 ;  /* 0x0000000002007343 */ /* 0x00cfea0003c00000 */
.L_x_0:
[----:B------:R-:W-:Y:S05]  /*00f0*/  EXIT ;  /* 0x000000000000794d */ /* 0x000fea0003800000 */
.L_x_1:
[----:B------:R-:W-:-:S00]  /*0100*/  BRA `(.L_x_1) ;  /* 0xfffffffc00fc7947 */ /* 0x000fc0000383ffff */
[----:B------:R-:W-:-:S00]  /*0110*/  NOP ;  /* 0x0000000000007918 */ /* 0x000fc00000000000 */
        /* <DEDUP_REMOVED lines=14> */
.L_x_2:


//--------------------- .nv.global.init           --------------------------
	.section	.nv.global.init,"aw",@progbits
.nv.global.init:
	.type		$str,@object
	.size		$str,(.L_0 - $str)
$str:
        /*0000*/ 	.byte	0x48, 0x65, 0x6c, 0x6c, 0x6f, 0x20, 0x77, 0x6f, 0x72, 0x6c, 0x64, 0x20, 0x66, 0x72, 0x6f, 0x6d
        /*0010*/ 	.byte	0x20, 0x47, 0x50, 0x55, 0x20, 0x25, 0x64, 0x21, 0x0a, 0x00
.L_0:


//--------------------- .nv.shared.reserved.0     --------------------------
	.section	.nv.shared.reserved.0,"aw",@nobits
	.weak		__nv_reservedSMEM_offset_0_alias
	.size		__nv_reservedSMEM_offset_0_alias, 0, 64
	.other		__nv_reservedSMEM_offset_0_alias,@"STO_CUDA_RESERVED_SHARED STV_DEFAULT"
__nv_reservedSMEM_offset_0_alias:
	.zero		0
	.zero		64


//--------------------- .nv.constant0._Z12helloFromGPUv --------------------------
	.section	.nv.constant0._Z12helloFromGPUv,"a",@progbits
	.sectionflags	@""
	.align	4
.nv.constant0._Z12helloFromGPUv:
	.zero		896


//--------------------- SYMBOLS --------------------------

	.type		.nv.reservedSmem.offset0,@object
	.size		.nv.reservedSmem.offset0,0x4
	.type		vprintf,@function
